	.headerflags	@"EF_CUDA_TEXMODE_UNIFIED EF_CUDA_64BIT_ADDRESS EF_CUDA_ACCELERATORS EF_CUDA_SM90 EF_CUDA_VIRTUAL_SM(EF_CUDA_SM90)"
	.elftype	@"ET_EXEC"


//--------------------- .nv.info                  --------------------------
	.section	.nv.info,"",@"SHT_CUDA_INFO"
	.align	4


	//----- nvinfo : EIATTR_REGCOUNT
	.align		4
        /*0000*/ 	.byte	0x04, 0x2f
        /*0002*/ 	.short	(.L_1 - .L_0)
	.align		4
.L_0:
        /*0004*/ 	.word	index@(triton_poi_fused_convolution_1)
        /*0008*/ 	.word	0x0000000c


	//----- nvinfo : EIATTR_MIN_STACK_SIZE
	.align		4
.L_1:
        /*000c*/ 	.byte	0x04, 0x12
        /*000e*/ 	.short	(.L_3 - .L_2)
	.align		4
.L_2:
        /*0010*/ 	.word	index@(triton_poi_fused_convolution_1)
        /*0014*/ 	.word	0x00000000


	//----- nvinfo : EIATTR_FRAME_SIZE
	.align		4
.L_3:
        /*0018*/ 	.byte	0x04, 0x11
        /*001a*/ 	.short	(.L_5 - .L_4)
	.align		4
.L_4:
        /*001c*/ 	.word	index@(triton_poi_fused_convolution_1)
        /*0020*/ 	.word	0x00000000


	//----- nvinfo : EIATTR_MIN_STACK_SIZE
	.align		4
.L_5:
        /*0024*/ 	.byte	0x04, 0x12
        /*0026*/ 	.short	(.L_7 - .L_6)
	.align		4
.L_6:
        /*0028*/ 	.word	index@(triton_poi_fused_convolution_1)
        /*002c*/ 	.word	0x00000000
.L_7:


//--------------------- .nv.info.triton_poi_fused_convolution_1 --------------------------
	.section	.nv.info.triton_poi_fused_convolution_1,"",@"SHT_CUDA_INFO"
	.sectionflags	@""
	.align	4


	//----- nvinfo : EIATTR_CUDA_API_VERSION
	.align		4
        /*0000*/ 	.byte	0x04, 0x37
        /*0002*/ 	.short	(.L_9 - .L_8)
.L_8:
        /*0004*/ 	.word	0x0000007c


	//----- nvinfo : EIATTR_KPARAM_INFO
	.align		4
.L_9:
        /*0008*/ 	.byte	0x04, 0x17
        /*000a*/ 	.short	(.L_11 - .L_10)
.L_10:
        /*000c*/ 	.word	0x00000000
        /*0010*/ 	.short	0x0002
        /*0012*/ 	.short	0x0010
        /*0014*/ 	.byte	0x00, 0xf0, 0x11, 0x00


	//----- nvinfo : EIATTR_KPARAM_INFO
	.align		4
.L_11:
        /*0018*/ 	.byte	0x04, 0x17
        /*001a*/ 	.short	(.L_13 - .L_12)
.L_12:
        /*001c*/ 	.word	0x00000000
        /*0020*/ 	.short	0x0001
        /*0022*/ 	.short	0x0008
        /*0024*/ 	.byte	0x00, 0xf4, 0x21, 0x00


	//----- nvinfo : EIATTR_KPARAM_INFO
	.align		4
.L_13:
        /*0028*/ 	.byte	0x04, 0x17
        /*002a*/ 	.short	(.L_15 - .L_14)
.L_14:
        /*002c*/ 	.word	0x00000000
        /*0030*/ 	.short	0x0000
        /*0032*/ 	.short	0x0000
        /*0034*/ 	.byte	0x00, 0xf4, 0x21, 0x00


	//----- nvinfo : EIATTR_SPARSE_MMA_MASK
	.align		4
.L_15:
        /*0038*/ 	.byte	0x03, 0x50
        /*003a*/ 	.short	0x0000


	//----- nvinfo : EIATTR_MAXREG_COUNT
	.align		4
        /*003c*/ 	.byte	0x03, 0x1b
        /*003e*/ 	.short	0x00ff


	//----- nvinfo : EIATTR_EXIT_INSTR_OFFSETS
	.align		4
        /*0040*/ 	.byte	0x04, 0x1c
        /*0042*/ 	.short	(.L_17 - .L_16)


	//   ....[0]....
.L_16:
        /*0044*/ 	.word	0x000001b0


	//   ....[1]....
        /*0048*/ 	.word	0x000001d0


	//----- nvinfo : EIATTR_REQNTID
	.align		4
.L_17:
        /*004c*/ 	.byte	0x04, 0x10
        /*004e*/ 	.short	(.L_19 - .L_18)
.L_18:
        /*0050*/ 	.word	0x00000080
        /*0054*/ 	.word	0x00000001
        /*0058*/ 	.word	0x00000001


	//----- nvinfo : EIATTR_CBANK_PARAM_SIZE
	.align		4
.L_19:
        /*005c*/ 	.byte	0x03, 0x19
        /*005e*/ 	.short	0x0014


	//----- nvinfo : EIATTR_PARAM_CBANK
	.align		4
        /*0060*/ 	.byte	0x04, 0x0a
        /*0062*/ 	.short	(.L_21 - .L_20)
	.align		4
.L_20:
        /*0064*/ 	.word	index@(.nv.constant0.triton_poi_fused_convolution_1)
        /*0068*/ 	.short	0x0210
        /*006a*/ 	.short	0x0014


	//----- nvinfo : EIATTR_SW_WAR
	.align		4
.L_21:
        /*006c*/ 	.byte	0x04, 0x36
        /*006e*/ 	.short	(.L_23 - .L_22)
.L_22:
        /*0070*/ 	.word	0x00000008
.L_23:


//--------------------- .nv.callgraph             --------------------------
	.section	.nv.callgraph,"",@"SHT_CUDA_CALLGRAPH"
	.align	4
	.sectionentsize	8
	.align		4
        /*0000*/ 	.word	0x00000000
	.align		4
        /*0004*/ 	.word	0xffffffff
	.align		4
        /*0008*/ 	.word	0x00000000
	.align		4
        /*000c*/ 	.word	0xfffffffe
	.align		4
        /*0010*/ 	.word	0x00000000
	.align		4
        /*0014*/ 	.word	0xfffffffd
	.align		4
        /*0018*/ 	.word	0x00000000
	.align		4
        /*001c*/ 	.word	0xfffffffc


//--------------------- .text.triton_poi_fused_convolution_1 --------------------------
	.section	.text.triton_poi_fused_convolution_1,"ax",@progbits
	.align	128
        .global         triton_poi_fused_convolution_1
        .type           triton_poi_fused_convolution_1,@function
        .size           triton_poi_fused_convolution_1,(.L_x_1 - triton_poi_fused_convolution_1)
        .other          triton_poi_fused_convolution_1,@"STO_CUDA_ENTRY STV_DEFAULT"
triton_poi_fused_convolution_1:
.text.triton_poi_fused_convolution_1:
[----:B------:R-:W0:Y:S02]  /*0000*/  LDC R1, c[0x0][0x28] ;  /* 0x00000a00ff017b82 */ /* 0x000e240000000800 */
[----:B------:R-:W1:Y:S01]  /*0010*/  S2R R0, SR_TID.X ;  /* 0x0000000000007919 */ /* 0x000e620000002100 */
[----:B------:R-:W2:Y:S01]  /*0020*/  LDC.64 R4, c[0x0][0x218] ;  /* 0x00008600ff047b82 */ /* 0x000ea20000000a00 */
[----:B------:R-:W-:Y:S01]  /*0030*/  ULDC.64 UR4, c[0x0][0x208] ;  /* 0x0000820000047ab9 */ /* 0x000fe20000000a00 */
[----:B------:R-:W3:Y:S06]  /*0040*/  S2R R7, SR_CTAID.X ;  /* 0x0000000000077919 */ /* 0x000eec0000002500 */
[----:B------:R-:W4:Y:S01]  /*0050*/  LDC.64 R2, c[0x0][0x210] ;  /* 0x00008400ff027b82 */ /* 0x000f220000000a00 */
[----:B-1----:R-:W-:Y:S01]  /*0060*/  IMAD.SHL.U32 R0, R0, 0x2, RZ ;  /* 0x0000000200007824 */ /* 0x002fe200078e00ff */
[----:B---3--:R-:W-:-:S04]  /*0070*/  SHF.R.S32.HI R6, RZ, 0x17, R7 ;  /* 0x00000017ff067819 */ /* 0x008fc80000011407 */
[----:B------:R-:W-:Y:S02]  /*0080*/  LOP3.LUT R0, R0, 0xfe, RZ, 0xc0, !PT ;  /* 0x000000fe00007812 */ /* 0x000fe400078ec0ff */
[----:B------:R-:W-:-:S03]  /*0090*/  SGXT R6, R6, 0x1 ;  /* 0x000000010606781a */ /* 0x000fc60000000200 */
[----:B------:R-:W-:-:S04]  /*00a0*/  IMAD R7, R7, 0x100, R0 ;  /* 0x0000010007077824 */ /* 0x000fc800078e0200 */
[C---:B----4-:R-:W-:Y:S01]  /*00b0*/  IMAD.WIDE R2, R7.reuse, 0x4, R2 ;  /* 0x0000000407027825 */ /* 0x050fe200078e0202 */
[----:B------:R-:W-:Y:S02]  /*00c0*/  LEA.HI R6, R6, R7, RZ, 0x4 ;  /* 0x0000000706067211 */ /* 0x000fe400078f20ff */
[----:B------:R-:W-:Y:S02]  /*00d0*/  ISETP.GE.AND P0, PT, R7, 0xc0, PT ;  /* 0x000000c00700780c */ /* 0x000fe40003f06270 */
[----:B------:R-:W-:-:S05]  /*00e0*/  SHF.R.S32.HI R6, RZ, 0x4, R6 ;  /* 0x00000004ff067819 */ /* 0x000fca0000011406 */
[----:B------:R-:W-:-:S05]  /*00f0*/  IMAD.HI R0, R6, 0x55555556, RZ ;  /* 0x5555555606007827 */ /* 0x000fca00078e02ff */
[----:B------:R-:W-:Y:S01]  /*0100*/  LEA.HI R9, R0, R0, RZ, 0x1 ;  /* 0x0000000000097211 */ /* 0x000fe200078f08ff */
[----:B------:R-:W-:-:S04]  /*0110*/  IMAD.MOV.U32 R0, RZ, RZ, RZ ;  /* 0x000000ffff007224 */ /* 0x000fc800078e00ff */
[----:B------:R-:W-:Y:S01]  /*0120*/  IMAD R9, R9, -0x3, R6 ;  /* 0xfffffffd09097824 */ /* 0x000fe200078e0206 */
[----:B------:R-:W-:-:S03]  /*0130*/  CS2R R6, SRZ ;  /* 0x0000000000067805 */ /* 0x000fc6000001ff00 */
[----:B--2---:R-:W-:Y:S01]  /*0140*/  IMAD.WIDE R4, R9, 0x4, R4 ;  /* 0x0000000409047825 */ /* 0x004fe200078e0204 */
[----:B------:R-:W-:Y:S02]  /*0150*/  HFMA2.MMA R9, -RZ, RZ, 0, 0 ;  /* 0x00000000ff097435 */ /* 0x000fe400000001ff */
[----:B------:R-:W2:Y:S04]  /*0160*/  @!P0 LDG.E.64 R6, desc[UR4][R2.64] ;  /* 0x0000000402068981 */ /* 0x000ea8000c1e1b00 */
[----:B------:R-:W2:Y:S04]  /*0170*/  @!P0 LDG.E.EL R0, desc[UR4][R4.64] ;  /* 0x0000000404008981 */ /* 0x000ea8000c2e1900 */
[----:B------:R-:W3:Y:S01]  /*0180*/  @!P0 LDG.E.EL R9, desc[UR4][R4.64] ;  /* 0x0000000404098981 */ /* 0x000ee2000c2e1900 */
[----:B--2---:R-:W-:Y:S01]  /*0190*/  FADD R7, R0, R7 ;  /* 0x0000000700077221 */ /* 0x004fe20000000000 */
[----:B---3--:R-:W-:Y:S01]  /*01a0*/  FADD R6, R9, R6 ;  /* 0x0000000609067221 */ /* 0x008fe20000000000 */
[----:B------:R-:W-:Y:S06]  /*01b0*/  @P0 EXIT ;  /* 0x000000000000094d */ /* 0x000fec0003800000 */
[----:B------:R-:W-:Y:S01]  /*01c0*/  STG.E.64 desc[UR4][R2.64], R6 ;  /* 0x0000000602007986 */ /* 0x000fe2000c101b04 */
[----:B------:R-:W-:Y:S05]  /*01d0*/  EXIT ;  /* 0x000000000000794d */ /* 0x000fea0003800000 */
.L_x_0:
[----:B------:R-:W-:-:S00]  /*01e0*/  BRA `(.L_x_0) ;  /* 0xfffffffc00fc7947 */ /* 0x000fc0000383ffff */
[----:B------:R-:W-:-:S00]  /*01f0*/  NOP ;  /* 0x0000000000007918 */ /* 0x000fc00000000000 */
        /* <DEDUP_REMOVED lines=8> */
.L_x_1:


//--------------------- .nv.constant0.triton_poi_fused_convolution_1 --------------------------
	.section	.nv.constant0.triton_poi_fused_convolution_1,"a",@progbits
	.sectionflags	@""
	.align	4
.nv.constant0.triton_poi_fused_convolution_1:
	.zero		548
